//
// Generated by NVIDIA NVVM Compiler
//
// Compiler Build ID: CL-36424714
// Cuda compilation tools, release 13.0, V13.0.88
// Based on NVVM 20.0.0
//

.version 9.0
.target sm_100
.address_size 64

	// .globl	_Z15quicksortKernelPiS_S_

.visible .entry _Z15quicksortKernelPiS_S_(
	.param .u64 .ptr .align 1 _Z15quicksortKernelPiS_S__param_0,
	.param .u64 .ptr .align 1 _Z15quicksortKernelPiS_S__param_1,
	.param .u64 .ptr .align 1 _Z15quicksortKernelPiS_S__param_2
)
{
	.reg .pred 	%p<20>;
	.reg .b32 	%r<73>;
	.reg .b64 	%rd<34>;

	ld.param.u64 	%rd8, [_Z15quicksortKernelPiS_S__param_0];
	ld.param.u64 	%rd9, [_Z15quicksortKernelPiS_S__param_1];
	ld.param.u64 	%rd10, [_Z15quicksortKernelPiS_S__param_2];
	cvta.to.global.u64 	%rd1, %rd8;
	cvta.to.global.u64 	%rd2, %rd9;
	cvta.to.global.u64 	%rd3, %rd10;
	ld.global.u32 	%r41, [%rd3];
	setp.lt.s32 	%p1, %r41, 1;
	@%p1 bra 	$L__BB0_29;
	mov.u32 	%r1, %tid.x;
	add.s64 	%rd4, %rd1, 8;
$L__BB0_2:
	setp.ne.s32 	%p2, %r1, 0;
	@%p2 bra 	$L__BB0_28;
	atom.global.add.u32 	%r2, [%rd3], -1;
	setp.lt.s32 	%p3, %r2, 1;
	@%p3 bra 	$L__BB0_28;
	shl.b32 	%r42, %r2, 1;
	mul.wide.u32 	%rd11, %r42, 4;
	add.s64 	%rd12, %rd2, %rd11;
	ld.global.u32 	%r3, [%rd12];
	ld.global.u32 	%r4, [%rd12+4];
	setp.ge.s32 	%p4, %r3, %r4;
	@%p4 bra 	$L__BB0_28;
	mul.wide.s32 	%rd13, %r4, 4;
	add.s64 	%rd5, %rd1, %rd13;
	ld.global.u32 	%r5, [%rd5];
	add.s32 	%r68, %r3, -1;
	sub.s32 	%r44, %r4, %r3;
	and.b32  	%r7, %r44, 3;
	setp.eq.s32 	%p5, %r7, 0;
	mov.u32 	%r62, %r3;
	@%p5 bra 	$L__BB0_13;
	mul.wide.s32 	%rd14, %r3, 4;
	add.s64 	%rd6, %rd1, %rd14;
	ld.global.u32 	%r45, [%rd6];
	setp.gt.s32 	%p6, %r45, %r5;
	selp.b32 	%r68, %r68, %r3, %p6;
	add.s32 	%r62, %r3, 1;
	setp.eq.s32 	%p7, %r7, 1;
	@%p7 bra 	$L__BB0_13;
	ld.global.u32 	%r10, [%rd6+4];
	setp.gt.s32 	%p8, %r10, %r5;
	@%p8 bra 	$L__BB0_9;
	add.s32 	%r11, %r68, 1;
	mul.wide.s32 	%rd15, %r68, 4;
	add.s64 	%rd16, %rd1, %rd15;
	ld.global.u32 	%r46, [%rd16+4];
	st.global.u32 	[%rd16+4], %r10;
	st.global.u32 	[%rd6+4], %r46;
	mov.u32 	%r68, %r11;
$L__BB0_9:
	add.s32 	%r62, %r3, 2;
	setp.eq.s32 	%p9, %r7, 2;
	@%p9 bra 	$L__BB0_13;
	ld.global.u32 	%r14, [%rd6+8];
	setp.gt.s32 	%p10, %r14, %r5;
	@%p10 bra 	$L__BB0_12;
	add.s32 	%r15, %r68, 1;
	mul.wide.s32 	%rd17, %r68, 4;
	add.s64 	%rd18, %rd1, %rd17;
	ld.global.u32 	%r47, [%rd18+4];
	st.global.u32 	[%rd18+4], %r14;
	st.global.u32 	[%rd6+8], %r47;
	mov.u32 	%r68, %r15;
$L__BB0_12:
	add.s32 	%r62, %r3, 3;
$L__BB0_13:
	sub.s32 	%r48, %r3, %r4;
	setp.gt.u32 	%p11, %r48, -4;
	@%p11 bra 	$L__BB0_24;
	sub.s32 	%r65, %r62, %r4;
$L__BB0_15:
	mul.wide.s32 	%rd19, %r62, 4;
	add.s64 	%rd7, %rd4, %rd19;
	ld.global.u32 	%r25, [%rd7+-8];
	setp.gt.s32 	%p12, %r25, %r5;
	@%p12 bra 	$L__BB0_17;
	add.s32 	%r26, %r68, 1;
	mul.wide.s32 	%rd20, %r68, 4;
	add.s64 	%rd21, %rd1, %rd20;
	ld.global.u32 	%r49, [%rd21+4];
	st.global.u32 	[%rd21+4], %r25;
	st.global.u32 	[%rd7+-8], %r49;
	mov.u32 	%r68, %r26;
$L__BB0_17:
	ld.global.u32 	%r28, [%rd7+-4];
	setp.gt.s32 	%p13, %r28, %r5;
	@%p13 bra 	$L__BB0_19;
	add.s32 	%r29, %r68, 1;
	mul.wide.s32 	%rd22, %r68, 4;
	add.s64 	%rd23, %rd1, %rd22;
	ld.global.u32 	%r50, [%rd23+4];
	st.global.u32 	[%rd23+4], %r28;
	st.global.u32 	[%rd7+-4], %r50;
	mov.u32 	%r68, %r29;
$L__BB0_19:
	ld.global.u32 	%r31, [%rd7];
	setp.gt.s32 	%p14, %r31, %r5;
	@%p14 bra 	$L__BB0_21;
	add.s32 	%r32, %r68, 1;
	mul.wide.s32 	%rd24, %r68, 4;
	add.s64 	%rd25, %rd1, %rd24;
	ld.global.u32 	%r51, [%rd25+4];
	st.global.u32 	[%rd25+4], %r31;
	st.global.u32 	[%rd7], %r51;
	mov.u32 	%r68, %r32;
$L__BB0_21:
	ld.global.u32 	%r34, [%rd7+4];
	setp.gt.s32 	%p15, %r34, %r5;
	@%p15 bra 	$L__BB0_23;
	add.s32 	%r35, %r68, 1;
	mul.wide.s32 	%rd26, %r68, 4;
	add.s64 	%rd27, %rd1, %rd26;
	ld.global.u32 	%r52, [%rd27+4];
	st.global.u32 	[%rd27+4], %r34;
	st.global.u32 	[%rd7+4], %r52;
	mov.u32 	%r68, %r35;
$L__BB0_23:
	add.s32 	%r62, %r62, 4;
	add.s32 	%r65, %r65, 4;
	setp.ne.s32 	%p16, %r65, 0;
	@%p16 bra 	$L__BB0_15;
$L__BB0_24:
	mul.wide.s32 	%rd28, %r68, 4;
	add.s64 	%rd29, %rd1, %rd28;
	ld.global.u32 	%r53, [%rd29+4];
	ld.global.u32 	%r54, [%rd5];
	st.global.u32 	[%rd29+4], %r54;
	st.global.u32 	[%rd5], %r53;
	setp.le.s32 	%p17, %r68, %r3;
	@%p17 bra 	$L__BB0_26;
	atom.global.add.u32 	%r55, [%rd3], 1;
	shl.b32 	%r56, %r55, 1;
	mul.wide.s32 	%rd30, %r56, 4;
	add.s64 	%rd31, %rd2, %rd30;
	st.global.u32 	[%rd31], %r3;
	st.global.u32 	[%rd31+4], %r68;
$L__BB0_26:
	add.s32 	%r40, %r68, 2;
	setp.le.s32 	%p18, %r4, %r40;
	@%p18 bra 	$L__BB0_28;
	atom.global.add.u32 	%r57, [%rd3], 1;
	shl.b32 	%r58, %r57, 1;
	mul.wide.s32 	%rd32, %r58, 4;
	add.s64 	%rd33, %rd2, %rd32;
	st.global.u32 	[%rd33], %r40;
	st.global.u32 	[%rd33+4], %r4;
$L__BB0_28:
	bar.sync 	0;
	ld.global.u32 	%r59, [%rd3];
	setp.gt.s32 	%p19, %r59, 0;
	@%p19 bra 	$L__BB0_2;
$L__BB0_29:
	ret;

}


// ===== COMPILED SASS (sm_100) =====

	.target	sm_100

	.elftype	@"ET_EXEC"


//--------------------- .note.nv.tkinfo           --------------------------
	.section	.note.nv.tkinfo,"",@"SHT_NOTE"
	.sectionflags	@"SHF_NOTE_NV_TKINFO"
	.tkinfo
        /*0018*/ 	.word	0x00000002
        /*0030*/ 	.string	""
        /*0030*/ 	.string	"ptxas"
        /*0030*/ 	.string	"Cuda compilation tools, release 13.0, V13.0.88"
        /*0030*/ 	.string	"Build cuda_13.0.r13.0/compiler.36424714_0"
        /*0030*/ 	.string	"-arch sm_100 -m 64 "



//--------------------- .note.nv.cuinfo           --------------------------
	.section	.note.nv.cuinfo,"",@"SHT_NOTE"
	.sectionflags	@"SHF_NOTE_NV_CUINFO"
        /*0018*/ 	.short	0x0002
        /*001a*/ 	.short	0x0064
        /*001c*/ 	.short	0x0082
	.zero		2


//--------------------- .nv.info                  --------------------------
	.section	.nv.info,"",@"SHT_CUDA_INFO"
	.align	4


	//----- nvinfo : EIATTR_REGCOUNT
	.align		4
        /*0000*/ 	.byte	0x04, 0x2f
        /*0002*/ 	.short	(.L_1 - .L_0)
	.align		4
.L_0:
        /*0004*/ 	.word	index@(_Z15quicksortKernelPiS_S_)
        /*0008*/ 	.word	0x0000001e


	//----- nvinfo : EIATTR_FRAME_SIZE
	.align		4
.L_1:
        /*000c*/ 	.byte	0x04, 0x11
        /*000e*/ 	.short	(.L_3 - .L_2)
	.align		4
.L_2:
        /*0010*/ 	.word	index@(_Z15quicksortKernelPiS_S_)
        /*0014*/ 	.word	0x00000000


	//----- nvinfo : EIATTR_MIN_STACK_SIZE
	.align		4
.L_3:
        /*0018*/ 	.byte	0x04, 0x12
        /*001a*/ 	.short	(.L_5 - .L_4)
	.align		4
.L_4:
        /*001c*/ 	.word	index@(_Z15quicksortKernelPiS_S_)
        /*0020*/ 	.word	0x00000000
.L_5:


//--------------------- .nv.compat                --------------------------
	.section	.nv.compat,"",@"SHT_CUDA_COMPAT_INFO"
	.align	4
        /*0000*/ 	.byte	0x02, 0x09, 0x00, 0x00, 0x02, 0x02, 0x01, 0x00, 0x02, 0x05, 0x05, 0x00, 0x03, 0x07, 0x01, 0x01
        /*0010*/ 	.byte	0x02, 0x03, 0x00, 0x00, 0x02, 0x06, 0x01, 0x00, 0x04, 0x0b, 0x08, 0x00, 0x09, 0x00, 0x00, 0x00
        /*0020*/ 	.byte	0x00, 0x00, 0x00, 0x00


//--------------------- .nv.info._Z15quicksortKernelPiS_S_ --------------------------
	.section	.nv.info._Z15quicksortKernelPiS_S_,"",@"SHT_CUDA_INFO"
	.sectionflags	@""
	.align	4


	//----- nvinfo : EIATTR_CUDA_API_VERSION
	.align		4
        /*0000*/ 	.byte	0x04, 0x37
        /*0002*/ 	.short	(.L_7 - .L_6)
.L_6:
        /*0004*/ 	.word	0x00000082


	//----- nvinfo : EIATTR_KPARAM_INFO
	.align		4
.L_7:
        /*0008*/ 	.byte	0x04, 0x17
        /*000a*/ 	.short	(.L_9 - .L_8)
.L_8:
        /*000c*/ 	.word	0x00000000
        /*0010*/ 	.short	0x0002
        /*0012*/ 	.short	0x0010
        /*0014*/ 	.byte	0x00, 0xf5, 0x21, 0x00


	//----- nvinfo : EIATTR_KPARAM_INFO
	.align		4
.L_9:
        /*0018*/ 	.byte	0x04, 0x17
        /*001a*/ 	.short	(.L_11 - .L_10)
.L_10:
        /*001c*/ 	.word	0x00000000
        /*0020*/ 	.short	0x0001
        /*0022*/ 	.short	0x0008
        /*0024*/ 	.byte	0x00, 0xf5, 0x21, 0x00


	//----- nvinfo : EIATTR_KPARAM_INFO
	.align		4
.L_11:
        /*0028*/ 	.byte	0x04, 0x17
        /*002a*/ 	.short	(.L_13 - .L_12)
.L_12:
        /*002c*/ 	.word	0x00000000
        /*0030*/ 	.short	0x0000
        /*0032*/ 	.short	0x0000
        /*0034*/ 	.byte	0x00, 0xf5, 0x21, 0x00


	//----- nvinfo : EIATTR_SPARSE_MMA_MASK
	.align		4
.L_13:
        /*0038*/ 	.byte	0x03, 0x50
        /*003a*/ 	.short	0x0000


	//----- nvinfo : EIATTR_MAXREG_COUNT
	.align		4
        /*003c*/ 	.byte	0x03, 0x1b
        /*003e*/ 	.short	0x00ff


	//----- nvinfo : EIATTR_NUM_BARRIERS
	.align		4
        /*0040*/ 	.byte	0x02, 0x4c
        /*0042*/ 	.byte	0x01
	.zero		1


	//----- nvinfo : EIATTR_MERCURY_ISA_VERSION
	.align		4
        /*0044*/ 	.byte	0x03, 0x5f
        /*0046*/ 	.short	0x0101


	//----- nvinfo : EIATTR_VRC_CTA_INIT_COUNT
	.align		4
        /*0048*/ 	.byte	0x02, 0x4a
	.zero		1
	.zero		1


	//----- nvinfo : EIATTR_EXIT_INSTR_OFFSETS
	.align		4
        /*004c*/ 	.byte	0x04, 0x1c
        /*004e*/ 	.short	(.L_15 - .L_14)


	//   ....[0]....
.L_14:
        /*0050*/ 	.word	0x00000050


	//   ....[1]....
        /*0054*/ 	.word	0x00000960


	//----- nvinfo : EIATTR_CRS_STACK_SIZE
	.align		4
.L_15:
        /*0058*/ 	.byte	0x04, 0x1e
        /*005a*/ 	.short	(.L_17 - .L_16)
.L_16:
        /*005c*/ 	.word	0x00000000


	//----- nvinfo : EIATTR_CBANK_PARAM_SIZE
	.align		4
.L_17:
        /*0060*/ 	.byte	0x03, 0x19
        /*0062*/ 	.short	0x0018


	//----- nvinfo : EIATTR_PARAM_CBANK
	.align		4
        /*0064*/ 	.byte	0x04, 0x0a
        /*0066*/ 	.short	(.L_19 - .L_18)
	.align		4
.L_18:
        /*0068*/ 	.word	index@(.nv.constant0._Z15quicksortKernelPiS_S_)
        /*006c*/ 	.short	0x0380
        /*006e*/ 	.short	0x0018


	//----- nvinfo : EIATTR_SW_WAR
	.align		4
.L_19:
        /*0070*/ 	.byte	0x04, 0x36
        /*0072*/ 	.short	(.L_21 - .L_20)
.L_20:
        /*0074*/ 	.word	0x00000008
.L_21:


//--------------------- .nv.callgraph             --------------------------
	.section	.nv.callgraph,"",@"SHT_CUDA_CALLGRAPH"
	.align	4
	.sectionentsize	8
	.align		4
        /*0000*/ 	.word	0x00000000
	.align		4
        /*0004*/ 	.word	0xffffffff
	.align		4
        /*0008*/ 	.word	0x00000000
	.align		4
        /*000c*/ 	.word	0xfffffffe
	.align		4
        /*0010*/ 	.word	0x00000000
	.align		4
        /*0014*/ 	.word	0xfffffffd
	.align		4
        /*0018*/ 	.word	0x00000000
	.align		4
        /*001c*/ 	.word	0xfffffffc


//--------------------- .text._Z15quicksortKernelPiS_S_ --------------------------
	.section	.text._Z15quicksortKernelPiS_S_,"ax",@progbits
	.align	128
        .global         _Z15quicksortKernelPiS_S_
        .type           _Z15quicksortKernelPiS_S_,@function
        .size           _Z15quicksortKernelPiS_S_,(.L_x_15 - _Z15quicksortKernelPiS_S_)
        .other          _Z15quicksortKernelPiS_S_,@"STO_CUDA_ENTRY STV_DEFAULT"
_Z15quicksortKernelPiS_S_:
.text._Z15quicksortKernelPiS_S_:
[----:B------:R-:W-:Y:S08]  /*0000*/  LDC R1, c[0x0][0x37c] ;  /* 0x0000df00ff017b82 */ /* 0x000ff00000000800 */
[----:B------:R-:W0:Y:S01]  /*0010*/  LDC.64 R2, c[0x0][0x390] ;  /* 0x0000e400ff027b82 */ /* 0x000e220000000a00 */
[----:B------:R-:W0:Y:S02]  /*0020*/  LDCU.64 UR6, c[0x0][0x358] ;  /* 0x00006b00ff0677ac */ /* 0x000e240008000a00 */
[----:B0-----:R-:W2:Y:S02]  /*0030*/  LDG.E R2, desc[UR6][R2.64] ;  /* 0x0000000602027981 */ /* 0x001ea4000c1e1900 */
[----:B--2---:R-:W-:-:S13]  /*0040*/  ISETP.GE.AND P0, PT, R2, 0x1, PT ;  /* 0x000000010200780c */ /* 0x004fda0003f06270 */
[----:B------:R-:W-:Y:S05]  /*0050*/  @!P0 EXIT ;  /* 0x000000000000894d */ /* 0x000fea0003800000 */
[----:B------:R-:W0:Y:S01]  /*0060*/  S2R R0, SR_TID.X ;  /* 0x0000000000007919 */ /* 0x000e220000002100 */
[----:B------:R-:W1:Y:S02]  /*0070*/  LDCU.64 UR4, c[0x0][0x380] ;  /* 0x00007000ff0477ac */ /* 0x000e640008000a00 */
[----:B-1----:R-:W-:-:S04]  /*0080*/  UIADD3 UR4, UP0, UPT, UR4, 0x8, URZ ;  /* 0x0000000804047890 */ /* 0x002fc8000ff1e0ff */
[----:B------:R-:W-:Y:S01]  /*0090*/  UIADD3.X UR5, UPT, UPT, URZ, UR5, URZ, UP0, !UPT ;  /* 0x00000005ff057290 */ /* 0x000fe200087fe4ff */
[----:B0-----:R-:W-:-:S13]  /*00a0*/  ISETP.NE.AND P0, PT, R0, RZ, PT ;  /* 0x000000ff0000720c */ /* 0x001fda0003f05270 */
.L_x_13:
[----:B------:R-:W-:Y:S04]  /*00b0*/  BSSY.RECONVERGENT B1, `(.L_x_0) ;  /* 0x0000085000017945 */ /* 0x000fe80003800200 */
[----:B-----5:R-:W-:Y:S05]  /*00c0*/  @P0 BRA `(.L_x_1) ;  /* 0x00000008000c0947 */ /* 0x020fea0003800000 */
[----:B------:R-:W0:Y:S01]  /*00d0*/  LDC.64 R2, c[0x0][0x390] ;  /* 0x0000e400ff027b82 */ /* 0x000e220000000a00 */
[----:B------:R-:W-:-:S05]  /*00e0*/  IMAD.MOV.U32 R5, RZ, RZ, -0x1 ;  /* 0xffffffffff057424 */ /* 0x000fca00078e00ff */
[----:B0-----:R-:W2:Y:S02]  /*00f0*/  ATOMG.E.ADD.STRONG.GPU PT, R0, desc[UR6][R2.64], R5 ;  /* 0x80000005020079a8 */ /* 0x001ea400081ef106 */
[----:B--2---:R-:W-:-:S13]  /*0100*/  ISETP.GE.AND P1, PT, R0, 0x1, PT ;  /* 0x000000010000780c */ /* 0x004fda0003f26270 */
[----:B------:R-:W-:Y:S05]  /*0110*/  @!P1 BRA `(.L_x_1) ;  /* 0x0000000400f89947 */ /* 0x000fea0003800000 */
[----:B------:R-:W0:Y:S01]  /*0120*/  LDC.64 R2, c[0x0][0x388] ;  /* 0x0000e200ff027b82 */ /* 0x000e220000000a00 */
[----:B------:R-:W-:-:S04]  /*0130*/  IMAD.SHL.U32 R5, R0, 0x2, RZ ;  /* 0x0000000200057824 */ /* 0x000fc800078e00ff */
[----:B0-----:R-:W-:-:S05]  /*0140*/  IMAD.WIDE.U32 R2, R5, 0x4, R2 ;  /* 0x0000000405027825 */ /* 0x001fca00078e0002 */
[----:B------:R-:W2:Y:S04]  /*0150*/  LDG.E R0, desc[UR6][R2.64] ;  /* 0x0000000602007981 */ /* 0x000ea8000c1e1900 */
[----:B------:R-:W2:Y:S02]  /*0160*/  LDG.E R5, desc[UR6][R2.64+0x4] ;  /* 0x0000040602057981 */ /* 0x000ea4000c1e1900 */
[----:B--2---:R-:W-:-:S13]  /*0170*/  ISETP.GE.AND P1, PT, R0, R5, PT ;  /* 0x000000050000720c */ /* 0x004fda0003f26270 */
[----:B------:R-:W-:Y:S05]  /*0180*/  @P1 BRA `(.L_x_1) ;  /* 0x0000000400dc1947 */ /* 0x000fea0003800000 */
[----:B------:R-:W0:Y:S02]  /*0190*/  LDC.64 R8, c[0x0][0x380] ;  /* 0x0000e000ff087b82 */ /* 0x000e240000000a00 */
[----:B0-----:R-:W-:-:S05]  /*01a0*/  IMAD.WIDE R2, R5, 0x4, R8 ;  /* 0x0000000405027825 */ /* 0x001fca00078e0208 */
[----:B------:R0:W5:Y:S01]  /*01b0*/  LDG.E R4, desc[UR6][R2.64] ;  /* 0x0000000602047981 */ /* 0x000162000c1e1900 */
[C---:B------:R-:W-:Y:S01]  /*01c0*/  IADD3 R6, PT, PT, -R0.reuse, R5, RZ ;  /* 0x0000000500067210 */ /* 0x040fe20007ffe1ff */
[----:B------:R-:W-:Y:S01]  /*01d0*/  BSSY.RECONVERGENT B0, `(.L_x_2) ;  /* 0x0000024000007945 */ /* 0x000fe20003800200 */
[----:B------:R-:W-:Y:S02]  /*01e0*/  VIADD R7, R0, 0xffffffff ;  /* 0xffffffff00077836 */ /* 0x000fe40000000000 */
[----:B------:R-:W-:Y:S01]  /*01f0*/  LOP3.LUT P1, R12, R6, 0x3, RZ, 0xc0, !PT ;  /* 0x00000003060c7812 */ /* 0x000fe2000782c0ff */
[----:B------:R-:W-:-:S12]  /*0200*/  IMAD.MOV.U32 R6, RZ, RZ, R0 ;  /* 0x000000ffff067224 */ /* 0x000fd800078e0000 */
[----:B0-----:R-:W-:Y:S05]  /*0210*/  @!P1 BRA `(.L_x_3) ;  /* 0x00000000007c9947 */ /* 0x001fea0003800000 */
[----:B------:R-:W-:-:S05]  /*0220*/  IMAD.WIDE R10, R0, 0x4, R8 ;  /* 0x00000004000a7825 */ /* 0x000fca00078e0208 */
[----:B------:R-:W2:Y:S01]  /*0230*/  LDG.E R13, desc[UR6][R10.64] ;  /* 0x000000060a0d7981 */ /* 0x000ea2000c1e1900 */
[----:B------:R-:W-:Y:S02]  /*0240*/  ISETP.NE.AND P2, PT, R12, 0x1, PT ;  /* 0x000000010c00780c */ /* 0x000fe40003f45270 */
[----:B------:R-:W-:Y:S02]  /*0250*/  IADD3 R6, PT, PT, R0, 0x1, RZ ;  /* 0x0000000100067810 */ /* 0x000fe40007ffe0ff */
[----:B--2--5:R-:W-:-:S04]  /*0260*/  ISETP.GT.AND P1, PT, R13, R4, PT ;  /* 0x000000040d00720c */ /* 0x024fc80003f24270 */
[----:B------:R-:W-:-:S05]  /*0270*/  SEL R7, R7, R0, P1 ;  /* 0x0000000007077207 */ /* 0x000fca0000800000 */
[----:B------:R-:W-:Y:S05]  /*0280*/  @!P2 BRA `(.L_x_3) ;  /* 0x000000000060a947 */ /* 0x000fea0003800000 */
[----:B------:R-:W2:Y:S01]  /*0290*/  LDG.E R15, desc[UR6][R10.64+0x4] ;  /* 0x000004060a0f7981 */ /* 0x000ea2000c1e1900 */
[----:B------:R-:W-:Y:S01]  /*02a0*/  BSSY.RECONVERGENT B2, `(.L_x_4) ;  /* 0x0000009000027945 */ /* 0x000fe20003800200 */
[----:B------:R-:W-:Y:S02]  /*02b0*/  ISETP.NE.AND P2, PT, R12, 0x2, PT ;  /* 0x000000020c00780c */ /* 0x000fe40003f45270 */
[----:B--2---:R-:W-:-:S13]  /*02c0*/  ISETP.GT.AND P1, PT, R15, R4, PT ;  /* 0x000000040f00720c */ /* 0x004fda0003f24270 */
[----:B------:R-:W-:Y:S05]  /*02d0*/  @P1 BRA `(.L_x_5) ;  /* 0x0000000000141947 */ /* 0x000fea0003800000 */
[----:B------:R-:W-:-:S05]  /*02e0*/  IMAD.WIDE R12, R7, 0x4, R8 ;  /* 0x00000004070c7825 */ /* 0x000fca00078e0208 */
[----:B------:R-:W2:Y:S01]  /*02f0*/  LDG.E R17, desc[UR6][R12.64+0x4] ;  /* 0x000004060c117981 */ /* 0x000ea2000c1e1900 */
[----:B------:R-:W-:-:S03]  /*0300*/  VIADD R7, R7, 0x1 ;  /* 0x0000000107077836 */ /* 0x000fc60000000000 */
[----:B------:R0:W-:Y:S04]  /*0310*/  STG.E desc[UR6][R12.64+0x4], R15 ;  /* 0x0000040f0c007986 */ /* 0x0001e8000c101906 */
[----:B--2---:R0:W-:Y:S02]  /*0320*/  STG.E desc[UR6][R10.64+0x4], R17 ;  /* 0x000004110a007986 */ /* 0x0041e4000c101906 */
.L_x_5:
[----:B------:R-:W-:Y:S05]  /*0330*/  BSYNC.RECONVERGENT B2 ;  /* 0x0000000000027941 */ /* 0x000fea0003800200 */
.L_x_4:
[----:B------:R-:W-:Y:S01]  /*0340*/  VIADD R6, R0, 0x2 ;  /* 0x0000000200067836 */ /* 0x000fe20000000000 */
[----:B------:R-:W-:Y:S06]  /*0350*/  @!P2 BRA `(.L_x_3) ;  /* 0x00000000002ca947 */ /* 0x000fec0003800000 */
[----:B0-----:R-:W2:Y:S01]  /*0360*/  LDG.E R13, desc[UR6][R10.64+0x8] ;  /* 0x000008060a0d7981 */ /* 0x001ea2000c1e1900 */
[----:B------:R-:W-:Y:S01]  /*0370*/  BSSY.RECONVERGENT B2, `(.L_x_6) ;  /* 0x0000008000027945 */ /* 0x000fe20003800200 */
[----:B--2---:R-:W-:-:S13]  /*0380*/  ISETP.GT.AND P1, PT, R13, R4, PT ;  /* 0x000000040d00720c */ /* 0x004fda0003f24270 */
[----:B------:R-:W-:Y:S05]  /*0390*/  @P1 BRA `(.L_x_7) ;  /* 0x0000000000141947 */ /* 0x000fea0003800000 */
[----:B------:R-:W-:-:S05]  /*03a0*/  IMAD.WIDE R8, R7, 0x4, R8 ;  /* 0x0000000407087825 */ /* 0x000fca00078e0208 */
[----:B------:R-:W2:Y:S01]  /*03b0*/  LDG.E R15, desc[UR6][R8.64+0x4] ;  /* 0x00000406080f7981 */ /* 0x000ea2000c1e1900 */
[----:B------:R-:W-:-:S03]  /*03c0*/  IADD3 R7, PT, PT, R7, 0x1, RZ ;  /* 0x0000000107077810 */ /* 0x000fc60007ffe0ff */
[----:B------:R0:W-:Y:S04]  /*03d0*/  STG.E desc[UR6][R8.64+0x4], R13 ;  /* 0x0000040d08007986 */ /* 0x0001e8000c101906 */
[----:B--2---:R0:W-:Y:S02]  /*03e0*/  STG.E desc[UR6][R10.64+0x8], R15 ;  /* 0x0000080f0a007986 */ /* 0x0041e4000c101906 */
.L_x_7:
[----:B------:R-:W-:Y:S05]  /*03f0*/  BSYNC.RECONVERGENT B2 ;  /* 0x0000000000027941 */ /* 0x000fea0003800200 */
.L_x_6:
[----:B------:R-:W-:-:S07]  /*0400*/  VIADD R6, R0, 0x3 ;  /* 0x0000000300067836 */ /* 0x000fce0000000000 */
.L_x_3:
[----:B------:R-:W-:Y:S05]  /*0410*/  BSYNC.RECONVERGENT B0 ;  /* 0x0000000000007941 */ /* 0x000fea0003800200 */
.L_x_2:
[----:B0-----:R-:W0:Y:S01]  /*0420*/  LDC.64 R8, c[0x0][0x380] ;  /* 0x0000e000ff087b82 */ /* 0x001e220000000a00 */
[----:B------:R-:W-:Y:S01]  /*0430*/  IMAD.IADD R10, R0, 0x1, -R5 ;  /* 0x00000001000a7824 */ /* 0x000fe200078e0a05 */
[----:B------:R-:W-:Y:S04]  /*0440*/  BSSY.RECONVERGENT B0, `(.L_x_8) ;  /* 0x000002f000007945 */ /* 0x000fe80003800200 */
[----:B------:R-:W-:-:S13]  /*0450*/  ISETP.GT.U32.AND P1, PT, R10, -0x4, PT ;  /* 0xfffffffc0a00780c */ /* 0x000fda0003f24070 */
[----:B------:R-:W-:Y:S05]  /*0460*/  @P1 BRA `(.L_x_9) ;  /* 0x0000000000b01947 */ /* 0x000fea0003800000 */
[----:B------:R-:W-:-:S07]  /*0470*/  IADD3 R12, PT, PT, -R5, R6, RZ ;  /* 0x00000006050c7210 */ /* 0x000fce0007ffe1ff */
.L_x_10:
[----:B--2---:R-:W-:Y:S02]  /*0480*/  IMAD.U32 R10, RZ, RZ, UR4 ;  /* 0x00000004ff0a7e24 */ /* 0x004fe4000f8e00ff */
[----:B------:R-:W-:Y:S02]  /*0490*/  IMAD.U32 R11, RZ, RZ, UR5 ;  /* 0x00000005ff0b7e24 */ /* 0x000fe4000f8e00ff */
[----:B------:R-:W-:-:S05]  /*04a0*/  IMAD.WIDE R10, R6, 0x4, R10 ;  /* 0x00000004060a7825 */ /* 0x000fca00078e020a */
[----:B------:R-:W2:Y:S02]  /*04b0*/  LDG.E R21, desc[UR6][R10.64+-0x8] ;  /* 0xfffff8060a157981 */ /* 0x000ea4000c1e1900 */
[----:B--2--5:R-:W-:-:S13]  /*04c0*/  ISETP.GT.AND P1, PT, R21, R4, PT ;  /* 0x000000041500720c */ /* 0x024fda0003f24270 */
[----:B------:R-:W1:Y:S02]  /*04d0*/  @!P1 LDC.64 R14, c[0x0][0x380] ;  /* 0x0000e000ff0e9b82 */ /* 0x000e640000000a00 */
[----:B-1----:R-:W-:-:S05]  /*04e0*/  @!P1 IMAD.WIDE R14, R7, 0x4, R14 ;  /* 0x00000004070e9825 */ /* 0x002fca00078e020e */
[----:B------:R-:W2:Y:S04]  /*04f0*/  @!P1 LDG.E R13, desc[UR6][R14.64+0x4] ;  /* 0x000004060e0d9981 */ /* 0x000ea8000c1e1900 */
[----:B------:R1:W-:Y:S04]  /*0500*/  @!P1 STG.E desc[UR6][R14.64+0x4], R21 ;  /* 0x000004150e009986 */ /* 0x0003e8000c101906 */
[----:B------:R-:W3:Y:S01]  /*0510*/  LDG.E R23, desc[UR6][R10.64+-0x4] ;  /* 0xfffffc060a177981 */ /* 0x000ee2000c1e1900 */
[----:B------:R-:W-:-:S05]  /*0520*/  @!P1 IADD3 R18, PT, PT, R7, 0x1, RZ ;  /* 0x0000000107129810 */ /* 0x000fca0007ffe0ff */
[----:B------:R-:W-:Y:S01]  /*0530*/  @!P1 IMAD.MOV.U32 R7, RZ, RZ, R18 ;  /* 0x000000ffff079224 */ /* 0x000fe200078e0012 */
[----:B--2---:R2:W-:Y:S01]  /*0540*/  @!P1 STG.E desc[UR6][R10.64+-0x8], R13 ;  /* 0xfffff80d0a009986 */ /* 0x0045e2000c101906 */
[----:B---3--:R-:W-:-:S13]  /*0550*/  ISETP.GT.AND P2, PT, R23, R4, PT ;  /* 0x000000041700720c */ /* 0x008fda0003f44270 */
[----:B------:R-:W3:Y:S02]  /*0560*/  @!P2 LDC.64 R16, c[0x0][0x380] ;  /* 0x0000e000ff10ab82 */ /* 0x000ee40000000a00 */
[----:B---3--:R-:W-:-:S05]  /*0570*/  @!P2 IMAD.WIDE R16, R7, 0x4, R16 ;  /* 0x000000040710a825 */ /* 0x008fca00078e0210 */
[----:B------:R-:W3:Y:S04]  /*0580*/  @!P2 LDG.E R19, desc[UR6][R16.64+0x4] ;  /* 0x000004061013a981 */ /* 0x000ee8000c1e1900 */
[----:B------:R4:W-:Y:S04]  /*0590*/  @!P2 STG.E desc[UR6][R16.64+0x4], R23 ;  /* 0x000004171000a986 */ /* 0x0009e8000c101906 */
[----:B------:R-:W2:Y:S01]  /*05a0*/  LDG.E R25, desc[UR6][R10.64] ;  /* 0x000000060a197981 */ /* 0x000ea2000c1e1900 */
[----:B------:R-:W-:-:S05]  /*05b0*/  @!P2 IADD3 R18, PT, PT, R7, 0x1, RZ ;  /* 0x000000010712a810 */ /* 0x000fca0007ffe0ff */
[----:B------:R-:W-:Y:S01]  /*05c0*/  @!P2 IMAD.MOV.U32 R7, RZ, RZ, R18 ;  /* 0x000000ffff07a224 */ /* 0x000fe200078e0012 */
[----:B---3--:R-:W-:Y:S01]  /*05d0*/  @!P2 STG.E desc[UR6][R10.64+-0x4], R19 ;  /* 0xfffffc130a00a986 */ /* 0x008fe2000c101906 */
[----:B--2---:R-:W-:-:S13]  /*05e0*/  ISETP.GT.AND P1, PT, R25, R4, PT ;  /* 0x000000041900720c */ /* 0x004fda0003f24270 */
[----:B-1----:R-:W1:Y:S02]  /*05f0*/  @!P1 LDC.64 R14, c[0x0][0x380] ;  /* 0x0000e000ff0e9b82 */ /* 0x002e640000000a00 */
        /* <DEDUP_REMOVED lines=8> */
[----:B----4-:R-:W3:Y:S02]  /*0680*/  @!P2 LDC.64 R16, c[0x0][0x380] ;  /* 0x0000e000ff10ab82 */ /* 0x010ee40000000a00 */
[----:B---3--:R-:W-:-:S05]  /*0690*/  @!P2 IMAD.WIDE R16, R7, 0x4, R16 ;  /* 0x000000040710a825 */ /* 0x008fca00078e0210 */
[----:B------:R-:W3:Y:S01]  /*06a0*/  @!P2 LDG.E R13, desc[UR6][R16.64+0x4] ;  /* 0x00000406100da981 */ /* 0x000ee2000c1e1900 */
[----:B------:R-:W-:Y:S01]  /*06b0*/  IADD3 R12, PT, PT, R12, 0x4, RZ ;  /* 0x000000040c0c7810 */ /* 0x000fe20007ffe0ff */
[----:B-1----:R-:W-:Y:S02]  /*06c0*/  @!P2 VIADD R14, R7, 0x1 ;  /* 0x00000001070ea836 */ /* 0x002fe40000000000 */
[----:B------:R2:W-:Y:S01]  /*06d0*/  @!P2 STG.E desc[UR6][R16.64+0x4], R27 ;  /* 0x0000041b1000a986 */ /* 0x0005e2000c101906 */
[----:B------:R-:W-:Y:S01]  /*06e0*/  ISETP.NE.AND P1, PT, R12, RZ, PT ;  /* 0x000000ff0c00720c */ /* 0x000fe20003f25270 */
[----:B------:R-:W-:Y:S01]  /*06f0*/  VIADD R6, R6, 0x4 ;  /* 0x0000000406067836 */ /* 0x000fe20000000000 */
[----:B------:R-:W-:Y:S01]  /*0700*/  @!P2 MOV R7, R14 ;  /* 0x0000000e0007a202 */ /* 0x000fe20000000f00 */
[----:B---3--:R2:W-:Y:S10]  /*0710*/  @!P2 STG.E desc[UR6][R10.64+0x4], R13 ;  /* 0x0000040d0a00a986 */ /* 0x0085f4000c101906 */
[----:B------:R-:W-:Y:S05]  /*0720*/  @P1 BRA `(.L_x_10) ;  /* 0xfffffffc00541947 */ /* 0x000fea000383ffff */
.L_x_9:
[----:B------:R-:W-:Y:S05]  /*0730*/  BSYNC.RECONVERGENT B0 ;  /* 0x0000000000007941 */ /* 0x000fea0003800200 */
.L_x_8:
[C---:B0-----:R-:W-:Y:S01]  /*0740*/  IMAD.WIDE R8, R7.reuse, 0x4, R8 ;  /* 0x0000000407087825 */ /* 0x041fe200078e0208 */
[----:B--2---:R-:W2:Y:S04]  /*0750*/  LDG.E R13, desc[UR6][R2.64] ;  /* 0x00000006020d7981 */ /* 0x004ea8000c1e1900 */
[----:B------:R-:W3:Y:S01]  /*0760*/  LDG.E R11, desc[UR6][R8.64+0x4] ;  /* 0x00000406080b7981 */ /* 0x000ee2000c1e1900 */
[----:B------:R-:W-:Y:S01]  /*0770*/  ISETP.GT.AND P1, PT, R7, R0, PT ;  /* 0x000000000700720c */ /* 0x000fe20003f24270 */
[----:B------:R-:W-:Y:S02]  /*0780*/  BSSY.RECONVERGENT B0, `(.L_x_11) ;  /* 0x000000c000007945 */ /* 0x000fe40003800200 */
[----:B--2---:R0:W-:Y:S04]  /*0790*/  STG.E desc[UR6][R8.64+0x4], R13 ;  /* 0x0000040d08007986 */ /* 0x0041e8000c101906 */
[----:B---3--:R0:W-:Y:S06]  /*07a0*/  STG.E desc[UR6][R2.64], R11 ;  /* 0x0000000b02007986 */ /* 0x0081ec000c101906 */
[----:B------:R-:W-:Y:S05]  /*07b0*/  @!P1 BRA `(.L_x_12) ;  /* 0x0000000000209947 */ /* 0x000fea0003800000 */
[----:B0-----:R-:W0:Y:S01]  /*07c0*/  LDC.64 R8, c[0x0][0x390] ;  /* 0x0000e400ff087b82 */ /* 0x001e220000000a00 */
[----:B------:R-:W-:-:S07]  /*07d0*/  HFMA2 R13, -RZ, RZ, 0, 5.9604644775390625e-08 ;  /* 0x00000001ff0d7431 */ /* 0x000fce00000001ff */
[----:B------:R-:W1:Y:S01]  /*07e0*/  LDC.64 R2, c[0x0][0x388] ;  /* 0x0000e200ff027b82 */ /* 0x000e620000000a00 */
[----:B0-----:R-:W2:Y:S02]  /*07f0*/  ATOMG.E.ADD.STRONG.GPU PT, R8, desc[UR6][R8.64], R13 ;  /* 0x8000000d080879a8 */ /* 0x001ea400081ef106 */
[----:B--2---:R-:W-:-:S04]  /*0800*/  IMAD.SHL.U32 R11, R8, 0x2, RZ ;  /* 0x00000002080b7824 */ /* 0x004fc800078e00ff */
[----:B-1----:R-:W-:-:S05]  /*0810*/  IMAD.WIDE R2, R11, 0x4, R2 ;  /* 0x000000040b027825 */ /* 0x002fca00078e0202 */
[----:B------:R1:W-:Y:S04]  /*0820*/  STG.E desc[UR6][R2.64], R0 ;  /* 0x0000000002007986 */ /* 0x0003e8000c101906 */
[----:B------:R1:W-:Y:S02]  /*0830*/  STG.E desc[UR6][R2.64+0x4], R7 ;  /* 0x0000040702007986 */ /* 0x0003e4000c101906 */
.L_x_12:
[----:B------:R-:W-:Y:S05]  /*0840*/  BSYNC.RECONVERGENT B0 ;  /* 0x0000000000007941 */ /* 0x000fea0003800200 */
.L_x_11:
[----:B-1----:R-:W-:-:S04]  /*0850*/  IADD3 R0, PT, PT, R7, 0x2, RZ ;  /* 0x0000000207007810 */ /* 0x002fc80007ffe0ff */
[----:B------:R-:W-:-:S13]  /*0860*/  ISETP.GT.AND P1, PT, R5, R0, PT ;  /* 0x000000000500720c */ /* 0x000fda0003f24270 */
[----:B------:R-:W-:Y:S05]  /*0870*/  @!P1 BRA `(.L_x_1) ;  /* 0x0000000000209947 */ /* 0x000fea0003800000 */
[----:B------:R-:W1:Y:S01]  /*0880*/  LDC.64 R6, c[0x0][0x390] ;  /* 0x0000e400ff067b82 */ /* 0x000e620000000a00 */
[----:B0-----:R-:W-:-:S07]  /*0890*/  IMAD.MOV.U32 R11, RZ, RZ, 0x1 ;  /* 0x00000001ff0b7424 */ /* 0x001fce00078e00ff */
[----:B------:R-:W0:Y:S01]  /*08a0*/  LDC.64 R2, c[0x0][0x388] ;  /* 0x0000e200ff027b82 */ /* 0x000e220000000a00 */
[----:B-1----:R-:W2:Y:S02]  /*08b0*/  ATOMG.E.ADD.STRONG.GPU PT, R6, desc[UR6][R6.64], R11 ;  /* 0x8000000b060679a8 */ /* 0x002ea400081ef106 */
[----:B--2---:R-:W-:-:S05]  /*08c0*/  SHF.L.U32 R9, R6, 0x1, RZ ;  /* 0x0000000106097819 */ /* 0x004fca00000006ff */
[----:B0-----:R-:W-:-:S05]  /*08d0*/  IMAD.WIDE R2, R9, 0x4, R2 ;  /* 0x0000000409027825 */ /* 0x001fca00078e0202 */
[----:B------:R1:W-:Y:S04]  /*08e0*/  STG.E desc[UR6][R2.64], R0 ;  /* 0x0000000002007986 */ /* 0x0003e8000c101906 */
[----:B------:R1:W-:Y:S02]  /*08f0*/  STG.E desc[UR6][R2.64+0x4], R5 ;  /* 0x0000040502007986 */ /* 0x0003e4000c101906 */
.L_x_1:
[----:B------:R-:W-:Y:S05]  /*0900*/  BSYNC.RECONVERGENT B1 ;  /* 0x0000000000017941 */ /* 0x000fea0003800200 */
.L_x_0:
[----:B01----:R-:W0:Y:S08]  /*0910*/  LDC.64 R2, c[0x0][0x390] ;  /* 0x0000e400ff027b82 */ /* 0x003e300000000a00 */
[----:B------:R-:W-:Y:S06]  /*0920*/  BAR.SYNC.DEFER_BLOCKING 0x0 ;  /* 0x0000000000007b1d */ /* 0x000fec0000010000 */
[----:B0-----:R-:W2:Y:S02]  /*0930*/  LDG.E R2, desc[UR6][R2.64] ;  /* 0x0000000602027981 */ /* 0x001ea4000c1e1900 */
[----:B--2---:R-:W-:-:S13]  /*0940*/  ISETP.GT.AND P1, PT, R2, RZ, PT ;  /* 0x000000ff0200720c */ /* 0x004fda0003f24270 */
[----:B------:R-:W-:Y:S05]  /*0950*/  @P1 BRA `(.L_x_13) ;  /* 0xfffffff400d41947 */ /* 0x000fea000383ffff */
[----:B------:R-:W-:Y:S05]  /*0960*/  EXIT ;  /* 0x000000000000794d */ /* 0x000fea0003800000 */
.L_x_14:
[----:B------:R-:W-:-:S00]  /*0970*/  BRA `(.L_x_14) ;  /* 0xfffffffc00fc7947 */ /* 0x000fc0000383ffff */
[----:B------:R-:W-:-:S00]  /*0980*/  NOP ;  /* 0x0000000000007918 */ /* 0x000fc00000000000 */
[----:B------:R-:W-:-:S00]  /*0990*/  NOP ;  /* 0x0000000000007918 */ /* 0x000fc00000000000 */
[----:B------:R-:W-:-:S00]  /*09a0*/  NOP ;  /* 0x0000000000007918 */ /* 0x000fc00000000000 */
[----:B------:R-:W-:-:S00]  /*09b0*/  NOP ;  /* 0x0000000000007918 */ /* 0x000fc00000000000 */
[----:B------:R-:W-:-:S00]  /*09c0*/  NOP ;  /* 0x0000000000007918 */ /* 0x000fc00000000000 */
[----:B------:R-:W-:-:S00]  /*09d0*/  NOP ;  /* 0x0000000000007918 */ /* 0x000fc00000000000 */
[----:B------:R-:W-:-:S00]  /*09e0*/  NOP ;  /* 0x0000000000007918 */ /* 0x000fc00000000000 */
[----:B------:R-:W-:-:S00]  /*09f0*/  NOP ;  /* 0x0000000000007918 */ /* 0x000fc00000000000 */
.L_x_15:


//--------------------- .nv.shared.reserved.0     --------------------------
	.section	.nv.shared.reserved.0,"aw",@nobits
	.weak		__nv_reservedSMEM_offset_0_alias
	.size		__nv_reservedSMEM_offset_0_alias, 0, 64
	.other		__nv_reservedSMEM_offset_0_alias,@"STO_CUDA_RESERVED_SHARED STV_DEFAULT"
__nv_reservedSMEM_offset_0_alias:
	.zero		0
	.zero		64


//--------------------- .nv.constant0._Z15quicksortKernelPiS_S_ --------------------------
	.section	.nv.constant0._Z15quicksortKernelPiS_S_,"a",@progbits
	.sectionflags	@""
	.align	4
.nv.constant0._Z15quicksortKernelPiS_S_:
	.zero		920


//--------------------- SYMBOLS --------------------------

	.type		.nv.reservedSmem.offset0,@object
	.size		.nv.reservedSmem.offset0,0x4
